//
// Generated by NVIDIA NVVM Compiler
//
// Compiler Build ID: CL-36424714
// Cuda compilation tools, release 13.0, V13.0.88
// Based on NVVM 20.0.0
//

.version 9.0
.target sm_100
.address_size 64

	// .globl	_Z22reduction_kernel_naivePfS_i
// _ZZ23reduction_kernel_tilingPfS_iE5l_res has been demoted
// _ZZ31reduction_kernel_tiling_mem_adjPfS_iiE5l_res has been demoted

.visible .entry _Z22reduction_kernel_naivePfS_i(
	.param .u64 .ptr .align 1 _Z22reduction_kernel_naivePfS_i_param_0,
	.param .u64 .ptr .align 1 _Z22reduction_kernel_naivePfS_i_param_1,
	.param .u32 _Z22reduction_kernel_naivePfS_i_param_2
)
{
	.reg .pred 	%p<2>;
	.reg .b32 	%r<6>;
	.reg .b32 	%f<3>;
	.reg .b64 	%rd<7>;

	ld.param.u64 	%rd1, [_Z22reduction_kernel_naivePfS_i_param_0];
	ld.param.u64 	%rd2, [_Z22reduction_kernel_naivePfS_i_param_1];
	ld.param.u32 	%r2, [_Z22reduction_kernel_naivePfS_i_param_2];
	mov.u32 	%r3, %ctaid.x;
	mov.u32 	%r4, %ntid.x;
	mov.u32 	%r5, %tid.x;
	mad.lo.s32 	%r1, %r3, %r4, %r5;
	setp.ge.s32 	%p1, %r1, %r2;
	@%p1 bra 	$L__BB0_2;
	cvta.to.global.u64 	%rd3, %rd1;
	cvta.to.global.u64 	%rd4, %rd2;
	mul.wide.s32 	%rd5, %r1, 4;
	add.s64 	%rd6, %rd3, %rd5;
	ld.global.f32 	%f1, [%rd6];
	atom.global.add.f32 	%f2, [%rd4], %f1;
$L__BB0_2:
	ret;

}
	// .globl	_Z23reduction_kernel_tilingPfS_i
.visible .entry _Z23reduction_kernel_tilingPfS_i(
	.param .u64 .ptr .align 1 _Z23reduction_kernel_tilingPfS_i_param_0,
	.param .u64 .ptr .align 1 _Z23reduction_kernel_tilingPfS_i_param_1,
	.param .u32 _Z23reduction_kernel_tilingPfS_i_param_2
)
{
	.reg .pred 	%p<4>;
	.reg .b32 	%r<7>;
	.reg .b32 	%f<5>;
	.reg .b64 	%rd<7>;
	// demoted variable
	.shared .align 4 .f32 _ZZ23reduction_kernel_tilingPfS_iE5l_res;
	ld.param.u64 	%rd1, [_Z23reduction_kernel_tilingPfS_i_param_0];
	ld.param.u64 	%rd2, [_Z23reduction_kernel_tilingPfS_i_param_1];
	ld.param.u32 	%r3, [_Z23reduction_kernel_tilingPfS_i_param_2];
	mov.u32 	%r4, %ctaid.x;
	mov.u32 	%r5, %ntid.x;
	mov.u32 	%r1, %tid.x;
	mad.lo.s32 	%r2, %r4, %r5, %r1;
	setp.ge.s32 	%p1, %r2, %r3;
	@%p1 bra 	$L__BB1_5;
	setp.ne.s32 	%p2, %r1, 0;
	@%p2 bra 	$L__BB1_3;
	mov.b32 	%r6, 0;
	st.shared.u32 	[_ZZ23reduction_kernel_tilingPfS_iE5l_res], %r6;
$L__BB1_3:
	setp.ne.s32 	%p3, %r1, 0;
	bar.sync 	0;
	cvta.to.global.u64 	%rd3, %rd1;
	mul.wide.s32 	%rd4, %r2, 4;
	add.s64 	%rd5, %rd3, %rd4;
	ld.global.f32 	%f1, [%rd5];
	atom.shared.add.f32 	%f2, [_ZZ23reduction_kernel_tilingPfS_iE5l_res], %f1;
	bar.sync 	0;
	@%p3 bra 	$L__BB1_5;
	ld.shared.f32 	%f3, [_ZZ23reduction_kernel_tilingPfS_iE5l_res];
	cvta.to.global.u64 	%rd6, %rd2;
	atom.global.add.f32 	%f4, [%rd6], %f3;
$L__BB1_5:
	ret;

}
	// .globl	_Z31reduction_kernel_tiling_mem_adjPfS_ii
.visible .entry _Z31reduction_kernel_tiling_mem_adjPfS_ii(
	.param .u64 .ptr .align 1 _Z31reduction_kernel_tiling_mem_adjPfS_ii_param_0,
	.param .u64 .ptr .align 1 _Z31reduction_kernel_tiling_mem_adjPfS_ii_param_1,
	.param .u32 _Z31reduction_kernel_tiling_mem_adjPfS_ii_param_2,
	.param .u32 _Z31reduction_kernel_tiling_mem_adjPfS_ii_param_3
)
{
	.reg .pred 	%p<14>;
	.reg .b32 	%r<45>;
	.reg .b32 	%f<86>;
	.reg .b64 	%rd<14>;
	// demoted variable
	.shared .align 4 .f32 _ZZ31reduction_kernel_tiling_mem_adjPfS_iiE5l_res;
	ld.param.u64 	%rd4, [_Z31reduction_kernel_tiling_mem_adjPfS_ii_param_0];
	ld.param.u64 	%rd3, [_Z31reduction_kernel_tiling_mem_adjPfS_ii_param_1];
	ld.param.u32 	%r26, [_Z31reduction_kernel_tiling_mem_adjPfS_ii_param_2];
	ld.param.u32 	%r27, [_Z31reduction_kernel_tiling_mem_adjPfS_ii_param_3];
	cvta.to.global.u64 	%rd1, %rd4;
	mov.u32 	%r28, %ctaid.x;
	mov.u32 	%r29, %ntid.x;
	mul.lo.s32 	%r1, %r28, %r29;
	mov.u32 	%r2, %tid.x;
	add.s32 	%r3, %r1, %r2;
	setp.le.s32 	%p1, %r26, %r3;
	@%p1 bra 	$L__BB2_18;
	add.s32 	%r4, %r27, %r3;
	setp.lt.s32 	%p2, %r4, %r26;
	sub.s32 	%r30, %r26, %r3;
	selp.b32 	%r5, %r27, %r30, %p2;
	setp.ne.s32 	%p3, %r2, 0;
	@%p3 bra 	$L__BB2_3;
	mov.b32 	%r31, 0;
	st.shared.u32 	[_ZZ31reduction_kernel_tiling_mem_adjPfS_iiE5l_res], %r31;
$L__BB2_3:
	setp.lt.s32 	%p4, %r5, 1;
	mov.f32 	%f85, 0f00000000;
	@%p4 bra 	$L__BB2_16;
	min.s32 	%r33, %r26, %r4;
	and.b32  	%r6, %r5, 15;
	sub.s32 	%r34, %r3, %r33;
	setp.gt.u32 	%p5, %r34, -16;
	mov.f32 	%f85, 0f00000000;
	mov.b32 	%r41, 0;
	@%p5 bra 	$L__BB2_7;
	and.b32  	%r41, %r5, 2147483632;
	neg.s32 	%r39, %r41;
	add.s64 	%rd2, %rd1, 32;
	mov.f32 	%f85, 0f00000000;
	mov.u32 	%r38, %r3;
$L__BB2_6:
	.pragma "nounroll";
	mul.wide.s32 	%rd5, %r38, 4;
	add.s64 	%rd6, %rd2, %rd5;
	ld.global.f32 	%f18, [%rd6+-32];
	add.f32 	%f19, %f85, %f18;
	ld.global.f32 	%f20, [%rd6+-28];
	add.f32 	%f21, %f19, %f20;
	ld.global.f32 	%f22, [%rd6+-24];
	add.f32 	%f23, %f21, %f22;
	ld.global.f32 	%f24, [%rd6+-20];
	add.f32 	%f25, %f23, %f24;
	ld.global.f32 	%f26, [%rd6+-16];
	add.f32 	%f27, %f25, %f26;
	ld.global.f32 	%f28, [%rd6+-12];
	add.f32 	%f29, %f27, %f28;
	ld.global.f32 	%f30, [%rd6+-8];
	add.f32 	%f31, %f29, %f30;
	ld.global.f32 	%f32, [%rd6+-4];
	add.f32 	%f33, %f31, %f32;
	ld.global.f32 	%f34, [%rd6];
	add.f32 	%f35, %f33, %f34;
	ld.global.f32 	%f36, [%rd6+4];
	add.f32 	%f37, %f35, %f36;
	ld.global.f32 	%f38, [%rd6+8];
	add.f32 	%f39, %f37, %f38;
	ld.global.f32 	%f40, [%rd6+12];
	add.f32 	%f41, %f39, %f40;
	ld.global.f32 	%f42, [%rd6+16];
	add.f32 	%f43, %f41, %f42;
	ld.global.f32 	%f44, [%rd6+20];
	add.f32 	%f45, %f43, %f44;
	ld.global.f32 	%f46, [%rd6+24];
	add.f32 	%f47, %f45, %f46;
	ld.global.f32 	%f48, [%rd6+28];
	add.f32 	%f85, %f47, %f48;
	add.s32 	%r39, %r39, 16;
	add.s32 	%r38, %r38, 16;
	setp.ne.s32 	%p6, %r39, 0;
	@%p6 bra 	$L__BB2_6;
$L__BB2_7:
	setp.eq.s32 	%p7, %r6, 0;
	@%p7 bra 	$L__BB2_16;
	and.b32  	%r14, %r5, 7;
	setp.lt.u32 	%p8, %r6, 8;
	@%p8 bra 	$L__BB2_10;
	add.s32 	%r35, %r41, %r3;
	mul.wide.s32 	%rd7, %r35, 4;
	add.s64 	%rd8, %rd1, %rd7;
	ld.global.f32 	%f50, [%rd8];
	add.f32 	%f51, %f85, %f50;
	ld.global.f32 	%f52, [%rd8+4];
	add.f32 	%f53, %f51, %f52;
	ld.global.f32 	%f54, [%rd8+8];
	add.f32 	%f55, %f53, %f54;
	ld.global.f32 	%f56, [%rd8+12];
	add.f32 	%f57, %f55, %f56;
	ld.global.f32 	%f58, [%rd8+16];
	add.f32 	%f59, %f57, %f58;
	ld.global.f32 	%f60, [%rd8+20];
	add.f32 	%f61, %f59, %f60;
	ld.global.f32 	%f62, [%rd8+24];
	add.f32 	%f63, %f61, %f62;
	ld.global.f32 	%f64, [%rd8+28];
	add.f32 	%f85, %f63, %f64;
	add.s32 	%r41, %r41, 8;
$L__BB2_10:
	setp.eq.s32 	%p9, %r14, 0;
	@%p9 bra 	$L__BB2_16;
	and.b32  	%r17, %r5, 3;
	setp.lt.u32 	%p10, %r14, 4;
	@%p10 bra 	$L__BB2_13;
	add.s32 	%r36, %r41, %r3;
	mul.wide.s32 	%rd9, %r36, 4;
	add.s64 	%rd10, %rd1, %rd9;
	ld.global.f32 	%f66, [%rd10];
	add.f32 	%f67, %f85, %f66;
	ld.global.f32 	%f68, [%rd10+4];
	add.f32 	%f69, %f67, %f68;
	ld.global.f32 	%f70, [%rd10+8];
	add.f32 	%f71, %f69, %f70;
	ld.global.f32 	%f72, [%rd10+12];
	add.f32 	%f85, %f71, %f72;
	add.s32 	%r41, %r41, 4;
$L__BB2_13:
	setp.eq.s32 	%p11, %r17, 0;
	@%p11 bra 	$L__BB2_16;
	add.s32 	%r37, %r2, %r41;
	add.s32 	%r44, %r37, %r1;
	neg.s32 	%r43, %r17;
$L__BB2_15:
	.pragma "nounroll";
	mul.wide.s32 	%rd11, %r44, 4;
	add.s64 	%rd12, %rd1, %rd11;
	ld.global.f32 	%f73, [%rd12];
	add.f32 	%f85, %f85, %f73;
	add.s32 	%r44, %r44, 1;
	add.s32 	%r43, %r43, 1;
	setp.ne.s32 	%p12, %r43, 0;
	@%p12 bra 	$L__BB2_15;
$L__BB2_16:
	setp.ne.s32 	%p13, %r2, 0;
	bar.sync 	0;
	atom.shared.add.f32 	%f74, [_ZZ31reduction_kernel_tiling_mem_adjPfS_iiE5l_res], %f85;
	bar.sync 	0;
	@%p13 bra 	$L__BB2_18;
	ld.shared.f32 	%f75, [_ZZ31reduction_kernel_tiling_mem_adjPfS_iiE5l_res];
	cvta.to.global.u64 	%rd13, %rd3;
	atom.global.add.f32 	%f76, [%rd13], %f75;
$L__BB2_18:
	ret;

}


// ===== COMPILED SASS (sm_100) =====

	.target	sm_100

	.elftype	@"ET_EXEC"


//--------------------- .note.nv.tkinfo           --------------------------
	.section	.note.nv.tkinfo,"",@"SHT_NOTE"
	.sectionflags	@"SHF_NOTE_NV_TKINFO"
	.tkinfo
        /*0018*/ 	.word	0x00000002
        /*0030*/ 	.string	""
        /*0030*/ 	.string	"ptxas"
        /*0030*/ 	.string	"Cuda compilation tools, release 13.0, V13.0.88"
        /*0030*/ 	.string	"Build cuda_13.0.r13.0/compiler.36424714_0"
        /*0030*/ 	.string	"-arch sm_100 -m 64 "



//--------------------- .note.nv.cuinfo           --------------------------
	.section	.note.nv.cuinfo,"",@"SHT_NOTE"
	.sectionflags	@"SHF_NOTE_NV_CUINFO"
        /*0018*/ 	.short	0x0002
        /*001a*/ 	.short	0x0064
        /*001c*/ 	.short	0x0082
	.zero		2


//--------------------- .nv.info                  --------------------------
	.section	.nv.info,"",@"SHT_CUDA_INFO"
	.align	4


	//----- nvinfo : EIATTR_REGCOUNT
	.align		4
        /*0000*/ 	.byte	0x04, 0x2f
        /*0002*/ 	.short	(.L_1 - .L_0)
	.align		4
.L_0:
        /*0004*/ 	.word	index@(_Z22reduction_kernel_naivePfS_i)
        /*0008*/ 	.word	0x00000008


	//----- nvinfo : EIATTR_FRAME_SIZE
	.align		4
.L_1:
        /*000c*/ 	.byte	0x04, 0x11
        /*000e*/ 	.short	(.L_3 - .L_2)
	.align		4
.L_2:
        /*0010*/ 	.word	index@(_Z22reduction_kernel_naivePfS_i)
        /*0014*/ 	.word	0x00000000


	//----- nvinfo : EIATTR_REGCOUNT
	.align		4
.L_3:
        /*0018*/ 	.byte	0x04, 0x2f
        /*001a*/ 	.short	(.L_5 - .L_4)
	.align		4
.L_4:
        /*001c*/ 	.word	index@(_Z23reduction_kernel_tilingPfS_i)
        /*0020*/ 	.word	0x00000008


	//----- nvinfo : EIATTR_FRAME_SIZE
	.align		4
.L_5:
        /*0024*/ 	.byte	0x04, 0x11
        /*0026*/ 	.short	(.L_7 - .L_6)
	.align		4
.L_6:
        /*0028*/ 	.word	index@(_Z23reduction_kernel_tilingPfS_i)
        /*002c*/ 	.word	0x00000000


	//----- nvinfo : EIATTR_REGCOUNT
	.align		4
.L_7:
        /*0030*/ 	.byte	0x04, 0x2f
        /*0032*/ 	.short	(.L_9 - .L_8)
	.align		4
.L_8:
        /*0034*/ 	.word	index@(_Z31reduction_kernel_tiling_mem_adjPfS_ii)
        /*0038*/ 	.word	0x0000001e


	//----- nvinfo : EIATTR_FRAME_SIZE
	.align		4
.L_9:
        /*003c*/ 	.byte	0x04, 0x11
        /*003e*/ 	.short	(.L_11 - .L_10)
	.align		4
.L_10:
        /*0040*/ 	.word	index@(_Z31reduction_kernel_tiling_mem_adjPfS_ii)
        /*0044*/ 	.word	0x00000000


	//----- nvinfo : EIATTR_MIN_STACK_SIZE
	.align		4
.L_11:
        /*0048*/ 	.byte	0x04, 0x12
        /*004a*/ 	.short	(.L_13 - .L_12)
	.align		4
.L_12:
        /*004c*/ 	.word	index@(_Z31reduction_kernel_tiling_mem_adjPfS_ii)
        /*0050*/ 	.word	0x00000000


	//----- nvinfo : EIATTR_MIN_STACK_SIZE
	.align		4
.L_13:
        /*0054*/ 	.byte	0x04, 0x12
        /*0056*/ 	.short	(.L_15 - .L_14)
	.align		4
.L_14:
        /*0058*/ 	.word	index@(_Z23reduction_kernel_tilingPfS_i)
        /*005c*/ 	.word	0x00000000


	//----- nvinfo : EIATTR_MIN_STACK_SIZE
	.align		4
.L_15:
        /*0060*/ 	.byte	0x04, 0x12
        /*0062*/ 	.short	(.L_17 - .L_16)
	.align		4
.L_16:
        /*0064*/ 	.word	index@(_Z22reduction_kernel_naivePfS_i)
        /*0068*/ 	.word	0x00000000
.L_17:


//--------------------- .nv.compat                --------------------------
	.section	.nv.compat,"",@"SHT_CUDA_COMPAT_INFO"
	.align	4
        /*0000*/ 	.byte	0x02, 0x09, 0x00, 0x00, 0x02, 0x02, 0x01, 0x00, 0x02, 0x05, 0x05, 0x00, 0x03, 0x07, 0x01, 0x01
        /*0010*/ 	.byte	0x02, 0x03, 0x00, 0x00, 0x02, 0x06, 0x01, 0x00, 0x04, 0x0b, 0x08, 0x00, 0x09, 0x00, 0x00, 0x00
        /*0020*/ 	.byte	0x00, 0x00, 0x00, 0x00


//--------------------- .nv.info._Z31reduction_kernel_tiling_mem_adjPfS_ii --------------------------
	.section	.nv.info._Z31reduction_kernel_tiling_mem_adjPfS_ii,"",@"SHT_CUDA_INFO"
	.sectionflags	@""
	.align	4


	//----- nvinfo : EIATTR_CUDA_API_VERSION
	.align		4
        /*0000*/ 	.byte	0x04, 0x37
        /*0002*/ 	.short	(.L_19 - .L_18)
.L_18:
        /*0004*/ 	.word	0x00000082


	//----- nvinfo : EIATTR_KPARAM_INFO
	.align		4
.L_19:
        /*0008*/ 	.byte	0x04, 0x17
        /*000a*/ 	.short	(.L_21 - .L_20)
.L_20:
        /*000c*/ 	.word	0x00000000
        /*0010*/ 	.short	0x0003
        /*0012*/ 	.short	0x0014
        /*0014*/ 	.byte	0x00, 0xf0, 0x11, 0x00


	//----- nvinfo : EIATTR_KPARAM_INFO
	.align		4
.L_21:
        /*0018*/ 	.byte	0x04, 0x17
        /*001a*/ 	.short	(.L_23 - .L_22)
.L_22:
        /*001c*/ 	.word	0x00000000
        /*0020*/ 	.short	0x0002
        /*0022*/ 	.short	0x0010
        /*0024*/ 	.byte	0x00, 0xf0, 0x11, 0x00


	//----- nvinfo : EIATTR_KPARAM_INFO
	.align		4
.L_23:
        /*0028*/ 	.byte	0x04, 0x17
        /*002a*/ 	.short	(.L_25 - .L_24)
.L_24:
        /*002c*/ 	.word	0x00000000
        /*0030*/ 	.short	0x0001
        /*0032*/ 	.short	0x0008
        /*0034*/ 	.byte	0x00, 0xf5, 0x21, 0x00


	//----- nvinfo : EIATTR_KPARAM_INFO
	.align		4
.L_25:
        /*0038*/ 	.byte	0x04, 0x17
        /*003a*/ 	.short	(.L_27 - .L_26)
.L_26:
        /*003c*/ 	.word	0x00000000
        /*0040*/ 	.short	0x0000
        /*0042*/ 	.short	0x0000
        /*0044*/ 	.byte	0x00, 0xf5, 0x21, 0x00


	//----- nvinfo : EIATTR_SPARSE_MMA_MASK
	.align		4
.L_27:
        /*0048*/ 	.byte	0x03, 0x50
        /*004a*/ 	.short	0x0000


	//----- nvinfo : EIATTR_MAXREG_COUNT
	.align		4
        /*004c*/ 	.byte	0x03, 0x1b
        /*004e*/ 	.short	0x00ff


	//----- nvinfo : EIATTR_NUM_BARRIERS
	.align		4
        /*0050*/ 	.byte	0x02, 0x4c
        /*0052*/ 	.byte	0x01
	.zero		1


	//----- nvinfo : EIATTR_MERCURY_ISA_VERSION
	.align		4
        /*0054*/ 	.byte	0x03, 0x5f
        /*0056*/ 	.short	0x0101


	//----- nvinfo : EIATTR_VRC_CTA_INIT_COUNT
	.align		4
        /*0058*/ 	.byte	0x02, 0x4a
	.zero		1
	.zero		1


	//----- nvinfo : EIATTR_EXIT_INSTR_OFFSETS
	.align		4
        /*005c*/ 	.byte	0x04, 0x1c
        /*005e*/ 	.short	(.L_29 - .L_28)


	//   ....[0]....
.L_28:
        /*0060*/ 	.word	0x00000080


	//   ....[1]....
        /*0064*/ 	.word	0x00000930


	//   ....[2]....
        /*0068*/ 	.word	0x00000970


	//----- nvinfo : EIATTR_CRS_STACK_SIZE
	.align		4
.L_29:
        /*006c*/ 	.byte	0x04, 0x1e
        /*006e*/ 	.short	(.L_31 - .L_30)
.L_30:
        /*0070*/ 	.word	0x00000000


	//----- nvinfo : EIATTR_CBANK_PARAM_SIZE
	.align		4
.L_31:
        /*0074*/ 	.byte	0x03, 0x19
        /*0076*/ 	.short	0x0018


	//----- nvinfo : EIATTR_PARAM_CBANK
	.align		4
        /*0078*/ 	.byte	0x04, 0x0a
        /*007a*/ 	.short	(.L_33 - .L_32)
	.align		4
.L_32:
        /*007c*/ 	.word	index@(.nv.constant0._Z31reduction_kernel_tiling_mem_adjPfS_ii)
        /*0080*/ 	.short	0x0380
        /*0082*/ 	.short	0x0018


	//----- nvinfo : EIATTR_SW_WAR
	.align		4
.L_33:
        /*0084*/ 	.byte	0x04, 0x36
        /*0086*/ 	.short	(.L_35 - .L_34)
.L_34:
        /*0088*/ 	.word	0x00000008
.L_35:


//--------------------- .nv.info._Z23reduction_kernel_tilingPfS_i --------------------------
	.section	.nv.info._Z23reduction_kernel_tilingPfS_i,"",@"SHT_CUDA_INFO"
	.sectionflags	@""
	.align	4


	//----- nvinfo : EIATTR_CUDA_API_VERSION
	.align		4
        /*0000*/ 	.byte	0x04, 0x37
        /*0002*/ 	.short	(.L_37 - .L_36)
.L_36:
        /*0004*/ 	.word	0x00000082


	//----- nvinfo : EIATTR_KPARAM_INFO
	.align		4
.L_37:
        /*0008*/ 	.byte	0x04, 0x17
        /*000a*/ 	.short	(.L_39 - .L_38)
.L_38:
        /*000c*/ 	.word	0x00000000
        /*0010*/ 	.short	0x0002
        /*0012*/ 	.short	0x0010
        /*0014*/ 	.byte	0x00, 0xf0, 0x11, 0x00


	//----- nvinfo : EIATTR_KPARAM_INFO
	.align		4
.L_39:
        /*0018*/ 	.byte	0x04, 0x17
        /*001a*/ 	.short	(.L_41 - .L_40)
.L_40:
        /*001c*/ 	.word	0x00000000
        /*0020*/ 	.short	0x0001
        /*0022*/ 	.short	0x0008
        /*0024*/ 	.byte	0x00, 0xf5, 0x21, 0x00


	//----- nvinfo : EIATTR_KPARAM_INFO
	.align		4
.L_41:
        /*0028*/ 	.byte	0x04, 0x17
        /*002a*/ 	.short	(.L_43 - .L_42)
.L_42:
        /*002c*/ 	.word	0x00000000
        /*0030*/ 	.short	0x0000
        /*0032*/ 	.short	0x0000
        /*0034*/ 	.byte	0x00, 0xf5, 0x21, 0x00


	//----- nvinfo : EIATTR_SPARSE_MMA_MASK
	.align		4
.L_43:
        /*0038*/ 	.byte	0x03, 0x50
        /*003a*/ 	.short	0x0000


	//----- nvinfo : EIATTR_MAXREG_COUNT
	.align		4
        /*003c*/ 	.byte	0x03, 0x1b
        /*003e*/ 	.short	0x00ff


	//----- nvinfo : EIATTR_NUM_BARRIERS
	.align		4
        /*0040*/ 	.byte	0x02, 0x4c
        /*0042*/ 	.byte	0x01
	.zero		1


	//----- nvinfo : EIATTR_MERCURY_ISA_VERSION
	.align		4
        /*0044*/ 	.byte	0x03, 0x5f
        /*0046*/ 	.short	0x0101


	//----- nvinfo : EIATTR_VRC_CTA_INIT_COUNT
	.align		4
        /*0048*/ 	.byte	0x02, 0x4a
	.zero		1
	.zero		1


	//----- nvinfo : EIATTR_EXIT_INSTR_OFFSETS
	.align		4
        /*004c*/ 	.byte	0x04, 0x1c
        /*004e*/ 	.short	(.L_45 - .L_44)


	//   ....[0]....
.L_44:
        /*0050*/ 	.word	0x00000070


	//   ....[1]....
        /*0054*/ 	.word	0x000001a0


	//   ....[2]....
        /*0058*/ 	.word	0x000001e0


	//----- nvinfo : EIATTR_CRS_STACK_SIZE
	.align		4
.L_45:
        /*005c*/ 	.byte	0x04, 0x1e
        /*005e*/ 	.short	(.L_47 - .L_46)
.L_46:
        /*0060*/ 	.word	0x00000000


	//----- nvinfo : EIATTR_CBANK_PARAM_SIZE
	.align		4
.L_47:
        /*0064*/ 	.byte	0x03, 0x19
        /*0066*/ 	.short	0x0014


	//----- nvinfo : EIATTR_PARAM_CBANK
	.align		4
        /*0068*/ 	.byte	0x04, 0x0a
        /*006a*/ 	.short	(.L_49 - .L_48)
	.align		4
.L_48:
        /*006c*/ 	.word	index@(.nv.constant0._Z23reduction_kernel_tilingPfS_i)
        /*0070*/ 	.short	0x0380
        /*0072*/ 	.short	0x0014


	//----- nvinfo : EIATTR_SW_WAR
	.align		4
.L_49:
        /*0074*/ 	.byte	0x04, 0x36
        /*0076*/ 	.short	(.L_51 - .L_50)
.L_50:
        /*0078*/ 	.word	0x00000008
.L_51:


//--------------------- .nv.info._Z22reduction_kernel_naivePfS_i --------------------------
	.section	.nv.info._Z22reduction_kernel_naivePfS_i,"",@"SHT_CUDA_INFO"
	.sectionflags	@""
	.align	4


	//----- nvinfo : EIATTR_CUDA_API_VERSION
	.align		4
        /*0000*/ 	.byte	0x04, 0x37
        /*0002*/ 	.short	(.L_53 - .L_52)
.L_52:
        /*0004*/ 	.word	0x00000082


	//----- nvinfo : EIATTR_KPARAM_INFO
	.align		4
.L_53:
        /*0008*/ 	.byte	0x04, 0x17
        /*000a*/ 	.short	(.L_55 - .L_54)
.L_54:
        /*000c*/ 	.word	0x00000000
        /*0010*/ 	.short	0x0002
        /*0012*/ 	.short	0x0010
        /*0014*/ 	.byte	0x00, 0xf0, 0x11, 0x00


	//----- nvinfo : EIATTR_KPARAM_INFO
	.align		4
.L_55:
        /*0018*/ 	.byte	0x04, 0x17
        /*001a*/ 	.short	(.L_57 - .L_56)
.L_56:
        /*001c*/ 	.word	0x00000000
        /*0020*/ 	.short	0x0001
        /*0022*/ 	.short	0x0008
        /*0024*/ 	.byte	0x00, 0xf5, 0x21, 0x00


	//----- nvinfo : EIATTR_KPARAM_INFO
	.align		4
.L_57:
        /*0028*/ 	.byte	0x04, 0x17
        /*002a*/ 	.short	(.L_59 - .L_58)
.L_58:
        /*002c*/ 	.word	0x00000000
        /*0030*/ 	.short	0x0000
        /*0032*/ 	.short	0x0000
        /*0034*/ 	.byte	0x00, 0xf5, 0x21, 0x00


	//----- nvinfo : EIATTR_SPARSE_MMA_MASK
	.align		4
.L_59:
        /*0038*/ 	.byte	0x03, 0x50
        /*003a*/ 	.short	0x0000


	//----- nvinfo : EIATTR_MAXREG_COUNT
	.align		4
        /*003c*/ 	.byte	0x03, 0x1b
        /*003e*/ 	.short	0x00ff


	//----- nvinfo : EIATTR_MERCURY_ISA_VERSION
	.align		4
        /*0040*/ 	.byte	0x03, 0x5f
        /*0042*/ 	.short	0x0101


	//----- nvinfo : EIATTR_VRC_CTA_INIT_COUNT
	.align		4
        /*0044*/ 	.byte	0x02, 0x4a
	.zero		1
	.zero		1


	//----- nvinfo : EIATTR_EXIT_INSTR_OFFSETS
	.align		4
        /*0048*/ 	.byte	0x04, 0x1c
        /*004a*/ 	.short	(.L_61 - .L_60)


	//   ....[0]....
.L_60:
        /*004c*/ 	.word	0x00000070


	//   ....[1]....
        /*0050*/ 	.word	0x000000e0


	//----- nvinfo : EIATTR_CBANK_PARAM_SIZE
	.align		4
.L_61:
        /*0054*/ 	.byte	0x03, 0x19
        /*0056*/ 	.short	0x0014


	//----- nvinfo : EIATTR_PARAM_CBANK
	.align		4
        /*0058*/ 	.byte	0x04, 0x0a
        /*005a*/ 	.short	(.L_63 - .L_62)
	.align		4
.L_62:
        /*005c*/ 	.word	index@(.nv.constant0._Z22reduction_kernel_naivePfS_i)
        /*0060*/ 	.short	0x0380
        /*0062*/ 	.short	0x0014


	//----- nvinfo : EIATTR_SW_WAR
	.align		4
.L_63:
        /*0064*/ 	.byte	0x04, 0x36
        /*0066*/ 	.short	(.L_65 - .L_64)
.L_64:
        /*0068*/ 	.word	0x00000008
.L_65:


//--------------------- .nv.callgraph             --------------------------
	.section	.nv.callgraph,"",@"SHT_CUDA_CALLGRAPH"
	.align	4
	.sectionentsize	8
	.align		4
        /*0000*/ 	.word	0x00000000
	.align		4
        /*0004*/ 	.word	0xffffffff
	.align		4
        /*0008*/ 	.word	0x00000000
	.align		4
        /*000c*/ 	.word	0xfffffffe
	.align		4
        /*0010*/ 	.word	0x00000000
	.align		4
        /*0014*/ 	.word	0xfffffffd
	.align		4
        /*0018*/ 	.word	0x00000000
	.align		4
        /*001c*/ 	.word	0xfffffffc


//--------------------- .text._Z31reduction_kernel_tiling_mem_adjPfS_ii --------------------------
	.section	.text._Z31reduction_kernel_tiling_mem_adjPfS_ii,"ax",@progbits
	.align	128
        .global         _Z31reduction_kernel_tiling_mem_adjPfS_ii
        .type           _Z31reduction_kernel_tiling_mem_adjPfS_ii,@function
        .size           _Z31reduction_kernel_tiling_mem_adjPfS_ii,(.L_x_17 - _Z31reduction_kernel_tiling_mem_adjPfS_ii)
        .other          _Z31reduction_kernel_tiling_mem_adjPfS_ii,@"STO_CUDA_ENTRY STV_DEFAULT"
_Z31reduction_kernel_tiling_mem_adjPfS_ii:
.text._Z31reduction_kernel_tiling_mem_adjPfS_ii:
[----:B------:R-:W-:Y:S01]  /*0000*/  LDC R1, c[0x0][0x37c] ;  /* 0x0000df00ff017b82 */ /* 0x000fe20000000800 */
[----:B------:R-:W0:Y:S07]  /*0010*/  S2R R0, SR_TID.X ;  /* 0x0000000000007919 */ /* 0x000e2e0000002100 */
[----:B------:R-:W1:Y:S01]  /*0020*/  S2UR UR4, SR_CTAID.X ;  /* 0x00000000000479c3 */ /* 0x000e620000002500 */
[----:B------:R-:W1:Y:S01]  /*0030*/  LDCU UR5, c[0x0][0x360] ;  /* 0x00006c00ff0577ac */ /* 0x000e620008000800 */
[----:B------:R-:W2:Y:S01]  /*0040*/  LDCU UR8, c[0x0][0x390] ;  /* 0x00007200ff0877ac */ /* 0x000ea20008000800 */
[----:B-1----:R-:W-:-:S06]  /*0050*/  UIMAD UR4, UR4, UR5, URZ ;  /* 0x00000005040472a4 */ /* 0x002fcc000f8e02ff */
[----:B0-----:R-:W-:-:S04]  /*0060*/  IADD3 R6, PT, PT, R0, UR4, RZ ;  /* 0x0000000400067c10 */ /* 0x001fc8000fffe0ff */
[----:B--2---:R-:W-:-:S13]  /*0070*/  ISETP.GE.AND P0, PT, R6, UR8, PT ;  /* 0x0000000806007c0c */ /* 0x004fda000bf06270 */
[----:B------:R-:W-:Y:S05]  /*0080*/  @P0 EXIT ;  /* 0x000000000000094d */ /* 0x000fea0003800000 */
[----:B------:R-:W-:Y:S01]  /*0090*/  ISETP.NE.AND P0, PT, R0, RZ, PT ;  /* 0x000000ff0000720c */ /* 0x000fe20003f05270 */
[----:B------:R-:W0:Y:S01]  /*00a0*/  LDC R11, c[0x0][0x394] ;  /* 0x0000e500ff0b7b82 */ /* 0x000e220000000800 */
[----:B------:R-:W1:Y:S01]  /*00b0*/  LDCU.64 UR6, c[0x0][0x358] ;  /* 0x00006b00ff0677ac */ /* 0x000e620008000a00 */
[----:B------:R-:W-:Y:S01]  /*00c0*/  BSSY.RECONVERGENT B0, `(.L_x_0) ;  /* 0x000007a000007945 */ /* 0x000fe20003800200 */
[----:B------:R-:W-:-:S09]  /*00d0*/  HFMA2 R7, -RZ, RZ, 0, 0 ;  /* 0x00000000ff077431 */ /* 0x000fd200000001ff */
[----:B------:R-:W2:Y:S01]  /*00e0*/  @!P0 S2R R4, SR_CgaCtaId ;  /* 0x0000000000048919 */ /* 0x000ea20000008800 */
[----:B------:R-:W-:Y:S02]  /*00f0*/  @!P0 MOV R3, 0x400 ;  /* 0x0000040000038802 */ /* 0x000fe40000000f00 */
[----:B0-----:R-:W-:-:S04]  /*0100*/  IADD3 R2, PT, PT, R6, R11, RZ ;  /* 0x0000000b06027210 */ /* 0x001fc80007ffe0ff */
[----:B------:R-:W-:-:S13]  /*0110*/  ISETP.GE.AND P1, PT, R2, UR8, PT ;  /* 0x0000000802007c0c */ /* 0x000fda000bf26270 */
[----:B------:R-:W-:Y:S02]  /*0120*/  @P1 IADD3 R11, PT, PT, -R6, UR8, RZ ;  /* 0x00000008060b1c10 */ /* 0x000fe4000fffe1ff */
[----:B--2---:R-:W-:Y:S02]  /*0130*/  @!P0 LEA R3, R4, R3, 0x18 ;  /* 0x0000000304038211 */ /* 0x004fe400078ec0ff */
[----:B------:R-:W-:-:S03]  /*0140*/  ISETP.GE.AND P1, PT, R11, 0x1, PT ;  /* 0x000000010b00780c */ /* 0x000fc60003f26270 */
[----:B------:R0:W-:Y:S10]  /*0150*/  @!P0 STS [R3], RZ ;  /* 0x000000ff03008388 */ /* 0x0001f40000000800 */
[----:B01----:R-:W-:Y:S05]  /*0160*/  @!P1 BRA `(.L_x_1) ;  /* 0x0000000400bc9947 */ /* 0x003fea0003800000 */
[----:B------:R-:W-:Y:S01]  /*0170*/  VIMNMX R3, PT, PT, R2, UR8, PT ;  /* 0x0000000802037c48 */ /* 0x000fe2000bfe0100 */
[----:B------:R-:W-:Y:S01]  /*0180*/  BSSY.RECONVERGENT B1, `(.L_x_2) ;  /* 0x0000034000017945 */ /* 0x000fe20003800200 */
[----:B------:R-:W-:Y:S01]  /*0190*/  LOP3.LUT R26, R11, 0xf, RZ, 0xc0, !PT ;  /* 0x0000000f0b1a7812 */ /* 0x000fe200078ec0ff */
[----:B------:R-:W-:Y:S01]  /*01a0*/  IMAD.MOV.U32 R7, RZ, RZ, RZ ;  /* 0x000000ffff077224 */ /* 0x000fe200078e00ff */
[----:B------:R-:W-:Y:S02]  /*01b0*/  IADD3 R3, PT, PT, R6, -R3, RZ ;  /* 0x8000000306037210 */ /* 0x000fe40007ffe0ff */
[----:B------:R-:W-:Y:S02]  /*01c0*/  ISETP.NE.AND P1, PT, R26, RZ, PT ;  /* 0x000000ff1a00720c */ /* 0x000fe40003f25270 */
[----:B------:R-:W-:Y:S02]  /*01d0*/  ISETP.GT.U32.AND P2, PT, R3, -0x10, PT ;  /* 0xfffffff00300780c */ /* 0x000fe40003f44070 */
[----:B------:R-:W-:-:S11]  /*01e0*/  MOV R9, RZ ;  /* 0x000000ff00097202 */ /* 0x000fd60000000f00 */
[----:B------:R-:W-:Y:S05]  /*01f0*/  @P2 BRA `(.L_x_3) ;  /* 0x0000000000b02947 */ /* 0x000fea0003800000 */
[----:B------:R-:W0:Y:S01]  /*0200*/  LDC.64 R2, c[0x0][0x380] ;  /* 0x0000e000ff027b82 */ /* 0x000e220000000a00 */
[----:B------:R-:W-:Y:S01]  /*0210*/  LOP3.LUT R9, R11, 0x7ffffff0, RZ, 0xc0, !PT ;  /* 0x7ffffff00b097812 */ /* 0x000fe200078ec0ff */
[----:B------:R-:W-:Y:S01]  /*0220*/  IMAD.MOV.U32 R13, RZ, RZ, R6 ;  /* 0x000000ffff0d7224 */ /* 0x000fe200078e0006 */
[----:B------:R-:W-:Y:S02]  /*0230*/  MOV R7, RZ ;  /* 0x000000ff00077202 */ /* 0x000fe40000000f00 */
[----:B------:R-:W-:Y:S02]  /*0240*/  IADD3 R27, PT, PT, -R9, RZ, RZ ;  /* 0x000000ff091b7210 */ /* 0x000fe40007ffe1ff */
[----:B0-----:R-:W-:-:S04]  /*0250*/  IADD3 R2, P2, PT, R2, 0x20, RZ ;  /* 0x0000002002027810 */ /* 0x001fc80007f5e0ff */
[----:B------:R-:W-:-:S09]  /*0260*/  IADD3.X R3, PT, PT, RZ, R3, RZ, P2, !PT ;  /* 0x00000003ff037210 */ /* 0x000fd200017fe4ff */
.L_x_4:
[----:B------:R-:W-:-:S05]  /*0270*/  IMAD.WIDE R4, R13, 0x4, R2 ;  /* 0x000000040d047825 */ /* 0x000fca00078e0202 */
[----:B------:R-:W2:Y:S04]  /*0280*/  LDG.E R24, desc[UR6][R4.64+-0x20] ;  /* 0xffffe00604187981 */ /* 0x000ea8000c1e1900 */
[----:B------:R-:W3:Y:S04]  /*0290*/  LDG.E R25, desc[UR6][R4.64+-0x1c] ;  /* 0xffffe40604197981 */ /* 0x000ee8000c1e1900 */
[----:B------:R-:W4:Y:S04]  /*02a0*/  LDG.E R22, desc[UR6][R4.64+-0x18] ;  /* 0xffffe80604167981 */ /* 0x000f28000c1e1900 */
[----:B------:R-:W5:Y:S04]  /*02b0*/  LDG.E R21, desc[UR6][R4.64+-0x14] ;  /* 0xffffec0604157981 */ /* 0x000f68000c1e1900 */
        /* <DEDUP_REMOVED lines=10> */
[----:B------:R-:W5:Y:S01]  /*0360*/  LDG.E R23, desc[UR6][R4.64+0x1c] ;  /* 0x00001c0604177981 */ /* 0x000f62000c1e1900 */
[----:B--2---:R-:W-:-:S03]  /*0370*/  FADD R24, R24, R7 ;  /* 0x0000000718187221 */ /* 0x004fc60000000000 */
[----:B------:R-:W2:Y:S01]  /*0380*/  LDG.E R7, desc[UR6][R4.64+0x18] ;  /* 0x0000180604077981 */ /* 0x000ea2000c1e1900 */
[----:B---3--:R-:W-:-:S04]  /*0390*/  FADD R25, R24, R25 ;  /* 0x0000001918197221 */ /* 0x008fc80000000000 */
[----:B----4-:R-:W-:-:S04]  /*03a0*/  FADD R22, R25, R22 ;  /* 0x0000001619167221 */ /* 0x010fc80000000000 */
[----:B-----5:R-:W-:-:S04]  /*03b0*/  FADD R21, R22, R21 ;  /* 0x0000001516157221 */ /* 0x020fc80000000000 */
[----:B------:R-:W-:-:S04]  /*03c0*/  FADD R20, R21, R20 ;  /* 0x0000001415147221 */ /* 0x000fc80000000000 */
[----:B------:R-:W-:-:S04]  /*03d0*/  FADD R19, R20, R19 ;  /* 0x0000001314137221 */ /* 0x000fc80000000000 */
[----:B------:R-:W-:-:S04]  /*03e0*/  FADD R18, R19, R18 ;  /* 0x0000001213127221 */ /* 0x000fc80000000000 */
[----:B------:R-:W-:-:S04]  /*03f0*/  FADD R17, R18, R17 ;  /* 0x0000001112117221 */ /* 0x000fc80000000000 */
[----:B------:R-:W-:-:S04]  /*0400*/  FADD R16, R17, R16 ;  /* 0x0000001011107221 */ /* 0x000fc80000000000 */
[----:B------:R-:W-:Y:S01]  /*0410*/  FADD R15, R16, R15 ;  /* 0x0000000f100f7221 */ /* 0x000fe20000000000 */
[----:B------:R-:W-:-:S03]  /*0420*/  IADD3 R27, PT, PT, R27, 0x10, RZ ;  /* 0x000000101b1b7810 */ /* 0x000fc60007ffe0ff */
[----:B------:R-:W-:Y:S01]  /*0430*/  FADD R15, R15, R14 ;  /* 0x0000000e0f0f7221 */ /* 0x000fe20000000000 */
[----:B------:R-:W-:-:S03]  /*0440*/  ISETP.NE.AND P2, PT, R27, RZ, PT ;  /* 0x000000ff1b00720c */ /* 0x000fc60003f45270 */
[----:B------:R-:W-:-:S04]  /*0450*/  FADD R15, R15, R12 ;  /* 0x0000000c0f0f7221 */ /* 0x000fc80000000000 */
[----:B------:R-:W-:-:S04]  /*0460*/  FADD R15, R15, R10 ;  /* 0x0000000a0f0f7221 */ /* 0x000fc80000000000 */
[----:B------:R-:W-:Y:S01]  /*0470*/  FADD R8, R15, R8 ;  /* 0x000000080f087221 */ /* 0x000fe20000000000 */
[----:B------:R-:W-:-:S03]  /*0480*/  IADD3 R13, PT, PT, R13, 0x10, RZ ;  /* 0x000000100d0d7810 */ /* 0x000fc60007ffe0ff */
[----:B--2---:R-:W-:-:S04]  /*0490*/  FADD R8, R8, R7 ;  /* 0x0000000708087221 */ /* 0x004fc80000000000 */
[----:B------:R-:W-:Y:S01]  /*04a0*/  FADD R7, R8, R23 ;  /* 0x0000001708077221 */ /* 0x000fe20000000000 */
[----:B------:R-:W-:Y:S06]  /*04b0*/  @P2 BRA `(.L_x_4) ;  /* 0xfffffffc006c2947 */ /* 0x000fec000383ffff */
.L_x_3:
[----:B------:R-:W-:Y:S05]  /*04c0*/  BSYNC.RECONVERGENT B1 ;  /* 0x0000000000017941 */ /* 0x000fea0003800200 */
.L_x_2:
[----:B------:R-:W-:Y:S05]  /*04d0*/  @!P1 BRA `(.L_x_1) ;  /* 0x0000000000e09947 */ /* 0x000fea0003800000 */
[----:B------:R-:W-:Y:S01]  /*04e0*/  ISETP.GE.U32.AND P1, PT, R26, 0x8, PT ;  /* 0x000000081a00780c */ /* 0x000fe20003f26070 */
[----:B------:R-:W-:Y:S01]  /*04f0*/  BSSY.RECONVERGENT B1, `(.L_x_5) ;  /* 0x0000018000017945 */ /* 0x000fe20003800200 */
[----:B------:R-:W-:-:S04]  /*0500*/  LOP3.LUT R8, R11, 0x7, RZ, 0xc0, !PT ;  /* 0x000000070b087812 */ /* 0x000fc800078ec0ff */
[----:B------:R-:W-:-:S07]  /*0510*/  ISETP.NE.AND P2, PT, R8, RZ, PT ;  /* 0x000000ff0800720c */ /* 0x000fce0003f45270 */
[----:B------:R-:W-:Y:S06]  /*0520*/  @!P1 BRA `(.L_x_6) ;  /* 0x0000000000509947 */ /* 0x000fec0003800000 */
[----:B------:R-:W0:Y:S01]  /*0530*/  LDC.64 R2, c[0x0][0x380] ;  /* 0x0000e000ff027b82 */ /* 0x000e220000000a00 */
[----:B------:R-:W-:-:S04]  /*0540*/  IMAD.IADD R5, R6, 0x1, R9 ;  /* 0x0000000106057824 */ /* 0x000fc800078e0209 */
[----:B0-----:R-:W-:-:S05]  /*0550*/  IMAD.WIDE R2, R5, 0x4, R2 ;  /* 0x0000000405027825 */ /* 0x001fca00078e0202 */
[----:B------:R-:W2:Y:S04]  /*0560*/  LDG.E R4, desc[UR6][R2.64] ;  /* 0x0000000602047981 */ /* 0x000ea8000c1e1900 */
[----:B------:R-:W3:Y:S04]  /*0570*/  LDG.E R5, desc[UR6][R2.64+0x4] ;  /* 0x0000040602057981 */ /* 0x000ee8000c1e1900 */
[----:B------:R-:W4:Y:S04]  /*0580*/  LDG.E R13, desc[UR6][R2.64+0x8] ;  /* 0x00000806020d7981 */ /* 0x000f28000c1e1900 */
[----:B------:R-:W5:Y:S04]  /*0590*/  LDG.E R15, desc[UR6][R2.64+0xc] ;  /* 0x00000c06020f7981 */ /* 0x000f68000c1e1900 */
[----:B------:R-:W5:Y:S04]  /*05a0*/  LDG.E R17, desc[UR6][R2.64+0x10] ;  /* 0x0000100602117981 */ /* 0x000f68000c1e1900 */
[----:B------:R-:W5:Y:S04]  /*05b0*/  LDG.E R19, desc[UR6][R2.64+0x14] ;  /* 0x0000140602137981 */ /* 0x000f68000c1e1900 */
[----:B------:R-:W5:Y:S04]  /*05c0*/  LDG.E R21, desc[UR6][R2.64+0x18] ;  /* 0x0000180602157981 */ /* 0x000f68000c1e1900 */
[----:B------:R-:W5:Y:S01]  /*05d0*/  LDG.E R23, desc[UR6][R2.64+0x1c] ;  /* 0x00001c0602177981 */ /* 0x000f62000c1e1900 */
[----:B------:R-:W-:Y:S01]  /*05e0*/  IADD3 R9, PT, PT, R9, 0x8, RZ ;  /* 0x0000000809097810 */ /* 0x000fe20007ffe0ff */
[----:B--2---:R-:W-:-:S04]  /*05f0*/  FADD R4, R7, R4 ;  /* 0x0000000407047221 */ /* 0x004fc80000000000 */
[----:B---3--:R-:W-:-:S04]  /*0600*/  FADD R4, R4, R5 ;  /* 0x0000000504047221 */ /* 0x008fc80000000000 */
[----:B----4-:R-:W-:-:S04]  /*0610*/  FADD R4, R4, R13 ;  /* 0x0000000d04047221 */ /* 0x010fc80000000000 */
[----:B-----5:R-:W-:-:S04]  /*0620*/  FADD R4, R4, R15 ;  /* 0x0000000f04047221 */ /* 0x020fc80000000000 */
[----:B------:R-:W-:-:S04]  /*0630*/  FADD R4, R4, R17 ;  /* 0x0000001104047221 */ /* 0x000fc80000000000 */
[----:B------:R-:W-:-:S04]  /*0640*/  FADD R4, R4, R19 ;  /* 0x0000001304047221 */ /* 0x000fc80000000000 */
[----:B------:R-:W-:-:S04]  /*0650*/  FADD R4, R4, R21 ;  /* 0x0000001504047221 */ /* 0x000fc80000000000 */
[----:B------:R-:W-:-:S07]  /*0660*/  FADD R7, R4, R23 ;  /* 0x0000001704077221 */ /* 0x000fce0000000000 */
.L_x_6:
[----:B------:R-:W-:Y:S05]  /*0670*/  BSYNC.RECONVERGENT B1 ;  /* 0x0000000000017941 */ /* 0x000fea0003800200 */
.L_x_5:
[----:B------:R-:W-:Y:S05]  /*0680*/  @!P2 BRA `(.L_x_1) ;  /* 0x000000000074a947 */ /* 0x000fea0003800000 */
[----:B------:R-:W-:Y:S01]  /*0690*/  ISETP.GE.U32.AND P1, PT, R8, 0x4, PT ;  /* 0x000000040800780c */ /* 0x000fe20003f26070 */
[----:B------:R-:W-:Y:S01]  /*06a0*/  BSSY.RECONVERGENT B1, `(.L_x_7) ;  /* 0x0000010000017945 */ /* 0x000fe20003800200 */
[----:B------:R-:W-:-:S04]  /*06b0*/  LOP3.LUT R11, R11, 0x3, RZ, 0xc0, !PT ;  /* 0x000000030b0b7812 */ /* 0x000fc800078ec0ff */
[----:B------:R-:W-:-:S07]  /*06c0*/  ISETP.NE.AND P2, PT, R11, RZ, PT ;  /* 0x000000ff0b00720c */ /* 0x000fce0003f45270 */
[----:B------:R-:W-:Y:S06]  /*06d0*/  @!P1 BRA `(.L_x_8) ;  /* 0x0000000000309947 */ /* 0x000fec0003800000 */
[----:B------:R-:W0:Y:S01]  /*06e0*/  LDC.64 R2, c[0x0][0x380] ;  /* 0x0000e000ff027b82 */ /* 0x000e220000000a00 */
[----:B------:R-:W-:-:S05]  /*06f0*/  IADD3 R5, PT, PT, R6, R9, RZ ;  /* 0x0000000906057210 */ /* 0x000fca0007ffe0ff */
[----:B0-----:R-:W-:-:S05]  /*0700*/  IMAD.WIDE R2, R5, 0x4, R2 ;  /* 0x0000000405027825 */ /* 0x001fca00078e0202 */
[----:B------:R-:W2:Y:S04]  /*0710*/  LDG.E R4, desc[UR6][R2.64] ;  /* 0x0000000602047981 */ /* 0x000ea8000c1e1900 */
[----:B------:R-:W3:Y:S04]  /*0720*/  LDG.E R5, desc[UR6][R2.64+0x4] ;  /* 0x0000040602057981 */ /* 0x000ee8000c1e1900 */
[----:B------:R-:W4:Y:S04]  /*0730*/  LDG.E R13, desc[UR6][R2.64+0x8] ;  /* 0x00000806020d7981 */ /* 0x000f28000c1e1900 */
[----:B------:R-:W5:Y:S01]  /*0740*/  LDG.E R15, desc[UR6][R2.64+0xc] ;  /* 0x00000c06020f7981 */ /* 0x000f62000c1e1900 */
[----:B------:R-:W-:Y:S01]  /*0750*/  IADD3 R9, PT, PT, R9, 0x4, RZ ;  /* 0x0000000409097810 */ /* 0x000fe20007ffe0ff */
[----:B--2---:R-:W-:-:S04]  /*0760*/  FADD R4, R7, R4 ;  /* 0x0000000407047221 */ /* 0x004fc80000000000 */
[----:B---3--:R-:W-:-:S04]  /*0770*/  FADD R4, R4, R5 ;  /* 0x0000000504047221 */ /* 0x008fc80000000000 */
[----:B----4-:R-:W-:-:S04]  /*0780*/  FADD R4, R4, R13 ;  /* 0x0000000d04047221 */ /* 0x010fc80000000000 */
[----:B-----5:R-:W-:-:S07]  /*0790*/  FADD R7, R4, R15 ;  /* 0x0000000f04077221 */ /* 0x020fce0000000000 */
.L_x_8:
[----:B------:R-:W-:Y:S05]  /*07a0*/  BSYNC.RECONVERGENT B1 ;  /* 0x0000000000017941 */ /* 0x000fea0003800200 */
.L_x_7:
[----:B------:R-:W-:Y:S05]  /*07b0*/  @!P2 BRA `(.L_x_1) ;  /* 0x000000000028a947 */ /* 0x000fea0003800000 */
[----:B------:R-:W0:Y:S01]  /*07c0*/  LDC.64 R4, c[0x0][0x380] ;  /* 0x0000e000ff047b82 */ /* 0x000e220000000a00 */
[----:B------:R-:W-:Y:S01]  /*07d0*/  IADD3 R9, PT, PT, R0, UR4, R9 ;  /* 0x0000000400097c10 */ /* 0x000fe2000fffe009 */
[----:B------:R-:W-:-:S07]  /*07e0*/  IMAD.MOV R11, RZ, RZ, -R11 ;  /* 0x000000ffff0b7224 */ /* 0x000fce00078e0a0b */
.L_x_9:
[----:B0-----:R-:W-:-:S06]  /*07f0*/  IMAD.WIDE R2, R9, 0x4, R4 ;  /* 0x0000000409027825 */ /* 0x001fcc00078e0204 */
[----:B------:R-:W2:Y:S01]  /*0800*/  LDG.E R2, desc[UR6][R2.64] ;  /* 0x0000000602027981 */ /* 0x000ea2000c1e1900 */
[----:B------:R-:W-:Y:S02]  /*0810*/  IADD3 R11, PT, PT, R11, 0x1, RZ ;  /* 0x000000010b0b7810 */ /* 0x000fe40007ffe0ff */
[----:B------:R-:W-:Y:S02]  /*0820*/  IADD3 R9, PT, PT, R9, 0x1, RZ ;  /* 0x0000000109097810 */ /* 0x000fe40007ffe0ff */
[----:B------:R-:W-:Y:S01]  /*0830*/  ISETP.NE.AND P1, PT, R11, RZ, PT ;  /* 0x000000ff0b00720c */ /* 0x000fe20003f25270 */
[----:B--2---:R-:W-:-:S12]  /*0840*/  FADD R7, R2, R7 ;  /* 0x0000000702077221 */ /* 0x004fd80000000000 */
[----:B------:R-:W-:Y:S05]  /*0850*/  @P1 BRA `(.L_x_9) ;  /* 0xfffffffc00e41947 */ /* 0x000fea000383ffff */
.L_x_1:
[----:B------:R-:W-:Y:S05]  /*0860*/  BSYNC.RECONVERGENT B0 ;  /* 0x0000000000007941 */ /* 0x000fea0003800200 */
.L_x_0:
[----:B------:R-:W0:Y:S08]  /*0870*/  S2UR UR5, SR_CgaCtaId ;  /* 0x00000000000579c3 */ /* 0x000e300000008800 */
[----:B------:R-:W-:Y:S06]  /*0880*/  BAR.SYNC.DEFER_BLOCKING 0x0 ;  /* 0x0000000000007b1d */ /* 0x000fec0000010000 */
[----:B------:R-:W-:Y:S01]  /*0890*/  BSSY.RECONVERGENT B0, `(.L_x_10) ;  /* 0x0000008000007945 */ /* 0x000fe20003800200 */
[----:B------:R-:W-:-:S02]  /*08a0*/  UMOV UR4, 0x400 ;  /* 0x0000040000047882 */ /* 0x000fc40000000000 */
[----:B0-----:R-:W-:-:S12]  /*08b0*/  ULEA UR4, UR5, UR4, 0x18 ;  /* 0x0000000405047291 */ /* 0x001fd8000f8ec0ff */
.L_x_11:
[----:B------:R-:W0:Y:S01]  /*08c0*/  LDS R2, [UR4] ;  /* 0x00000004ff027984 */ /* 0x000e220008000800 */
[----:B------:R-:W-:Y:S01]  /*08d0*/  MOV R0, UR4 ;  /* 0x0000000400007c02 */ /* 0x000fe20008000f00 */
[----:B0-----:R-:W-:-:S05]  /*08e0*/  FADD R3, R7, R2 ;  /* 0x0000000207037221 */ /* 0x001fca0000000000 */
[----:B------:R-:W0:Y:S02]  /*08f0*/  ATOMS.CAST.SPIN P1, [R0], R2, R3 ;  /* 0x000000020000758d */ /* 0x000e240001820003 */
[----:B0-----:R-:W-:Y:S05]  /*0900*/  @!P1 BRA `(.L_x_11) ;  /* 0xfffffffc00ec9947 */ /* 0x001fea000383ffff */
[----:B------:R-:W-:Y:S05]  /*0910*/  BSYNC.RECONVERGENT B0 ;  /* 0x0000000000007941 */ /* 0x000fea0003800200 */
.L_x_10:
[----:B------:R-:W-:Y:S06]  /*0920*/  BAR.SYNC.DEFER_BLOCKING 0x0 ;  /* 0x0000000000007b1d */ /* 0x000fec0000010000 */
[----:B------:R-:W-:Y:S05]  /*0930*/  @P0 EXIT ;  /* 0x000000000000094d */ /* 0x000fea0003800000 */
[----:B------:R-:W0:Y:S01]  /*0940*/  LDS R5, [UR4] ;  /* 0x00000004ff057984 */ /* 0x000e220008000800 */
[----:B------:R-:W0:Y:S03]  /*0950*/  LDC.64 R2, c[0x0][0x388] ;  /* 0x0000e200ff027b82 */ /* 0x000e260000000a00 */
[----:B0-----:R-:W-:Y:S01]  /*0960*/  REDG.E.ADD.F32.FTZ.RN.STRONG.GPU desc[UR6][R2.64], R5 ;  /* 0x00000005020079a6 */ /* 0x001fe2000c12f306 */
[----:B------:R-:W-:Y:S05]  /*0970*/  EXIT ;  /* 0x000000000000794d */ /* 0x000fea0003800000 */
.L_x_12:
[----:B------:R-:W-:-:S00]  /*0980*/  BRA `(.L_x_12) ;  /* 0xfffffffc00fc7947 */ /* 0x000fc0000383ffff */
[----:B------:R-:W-:-:S00]  /*0990*/  NOP ;  /* 0x0000000000007918 */ /* 0x000fc00000000000 */
        /* <DEDUP_REMOVED lines=14> */
.L_x_17:


//--------------------- .text._Z23reduction_kernel_tilingPfS_i --------------------------
	.section	.text._Z23reduction_kernel_tilingPfS_i,"ax",@progbits
	.align	128
        .global         _Z23reduction_kernel_tilingPfS_i
        .type           _Z23reduction_kernel_tilingPfS_i,@function
        .size           _Z23reduction_kernel_tilingPfS_i,(.L_x_18 - _Z23reduction_kernel_tilingPfS_i)
        .other          _Z23reduction_kernel_tilingPfS_i,@"STO_CUDA_ENTRY STV_DEFAULT"
_Z23reduction_kernel_tilingPfS_i:
.text._Z23reduction_kernel_tilingPfS_i:
[----:B------:R-:W-:Y:S01]  /*0000*/  LDC R1, c[0x0][0x37c] ;  /* 0x0000df00ff017b82 */ /* 0x000fe20000000800 */
[----:B------:R-:W0:Y:S07]  /*0010*/  S2R R0, SR_TID.X ;  /* 0x0000000000007919 */ /* 0x000e2e0000002100 */
[----:B------:R-:W0:Y:S01]  /*0020*/  S2UR UR4, SR_CTAID.X ;  /* 0x00000000000479c3 */ /* 0x000e220000002500 */
[----:B------:R-:W1:Y:S07]  /*0030*/  LDCU UR5, c[0x0][0x390] ;  /* 0x00007200ff0577ac */ /* 0x000e6e0008000800 */
[----:B------:R-:W0:Y:S02]  /*0040*/  LDC R5, c[0x0][0x360] ;  /* 0x0000d800ff057b82 */ /* 0x000e240000000800 */
[----:B0-----:R-:W-:-:S05]  /*0050*/  IMAD R5, R5, UR4, R0 ;  /* 0x0000000405057c24 */ /* 0x001fca000f8e0200 */
[----:B-1----:R-:W-:-:S13]  /*0060*/  ISETP.GE.AND P0, PT, R5, UR5, PT ;  /* 0x0000000505007c0c */ /* 0x002fda000bf06270 */
[----:B------:R-:W-:Y:S05]  /*0070*/  @P0 EXIT ;  /* 0x000000000000094d */ /* 0x000fea0003800000 */
[----:B------:R-:W0:Y:S01]  /*0080*/  S2UR UR5, SR_CgaCtaId ;  /* 0x00000000000579c3 */ /* 0x000e220000008800 */
[----:B------:R-:W-:Y:S01]  /*0090*/  ISETP.NE.AND P0, PT, R0, RZ, PT ;  /* 0x000000ff0000720c */ /* 0x000fe20003f05270 */
[----:B------:R-:W-:Y:S01]  /*00a0*/  UMOV UR4, 0x400 ;  /* 0x0000040000047882 */ /* 0x000fe20000000000 */
[----:B------:R-:W1:Y:S05]  /*00b0*/  LDCU.64 UR6, c[0x0][0x358] ;  /* 0x00006b00ff0677ac */ /* 0x000e6a0008000a00 */
[----:B------:R-:W2:Y:S01]  /*00c0*/  LDC.64 R2, c[0x0][0x380] ;  /* 0x0000e000ff027b82 */ /* 0x000ea20000000a00 */
[----:B0-----:R-:W-:Y:S01]  /*00d0*/  ULEA UR4, UR5, UR4, 0x18 ;  /* 0x0000000405047291 */ /* 0x001fe2000f8ec0ff */
[----:B--2---:R-:W-:-:S08]  /*00e0*/  IMAD.WIDE R2, R5, 0x4, R2 ;  /* 0x0000000405027825 */ /* 0x004fd000078e0202 */
[----:B------:R-:W-:Y:S01]  /*00f0*/  @!P0 STS [UR4], RZ ;  /* 0x000000ffff008988 */ /* 0x000fe20008000804 */
[----:B------:R-:W-:Y:S06]  /*0100*/  BAR.SYNC.DEFER_BLOCKING 0x0 ;  /* 0x0000000000007b1d */ /* 0x000fec0000010000 */
[----:B-1----:R0:W5:Y:S01]  /*0110*/  LDG.E R3, desc[UR6][R2.64] ;  /* 0x0000000602037981 */ /* 0x002162000c1e1900 */
[----:B------:R-:W-:Y:S01]  /*0120*/  BSSY.RECONVERGENT B0, `(.L_x_13) ;  /* 0x0000006000007945 */ /* 0x000fe20003800200 */
.L_x_14:
[----:B------:R-:W1:Y:S01]  /*0130*/  LDS R4, [UR4] ;  /* 0x00000004ff047984 */ /* 0x000e620008000800 */
[----:B------:R-:W-:Y:S01]  /*0140*/  MOV R0, UR4 ;  /* 0x0000000400007c02 */ /* 0x000fe20008000f00 */
[----:B-1---5:R-:W-:-:S05]  /*0150*/  FADD R5, R3, R4 ;  /* 0x0000000403057221 */ /* 0x022fca0000000000 */
[----:B------:R-:W1:Y:S02]  /*0160*/  ATOMS.CAST.SPIN P1, [R0], R4, R5 ;  /* 0x000000040000758d */ /* 0x000e640001820005 */
[----:B-1----:R-:W-:Y:S05]  /*0170*/  @!P1 BRA `(.L_x_14) ;  /* 0xfffffffc00ec9947 */ /* 0x002fea000383ffff */
[----:B------:R-:W-:Y:S05]  /*0180*/  BSYNC.RECONVERGENT B0 ;  /* 0x0000000000007941 */ /* 0x000fea0003800200 */
.L_x_13:
[----:B------:R-:W-:Y:S06]  /*0190*/  BAR.SYNC.DEFER_BLOCKING 0x0 ;  /* 0x0000000000007b1d */ /* 0x000fec0000010000 */
[----:B------:R-:W-:Y:S05]  /*01a0*/  @P0 EXIT ;  /* 0x000000000000094d */ /* 0x000fea0003800000 */
[----:B------:R-:W1:Y:S01]  /*01b0*/  LDS R5, [UR4] ;  /* 0x00000004ff057984 */ /* 0x000e620008000800 */
[----:B0-----:R-:W1:Y:S03]  /*01c0*/  LDC.64 R2, c[0x0][0x388] ;  /* 0x0000e200ff027b82 */ /* 0x001e660000000a00 */
[----:B-1----:R-:W-:Y:S01]  /*01d0*/  REDG.E.ADD.F32.FTZ.RN.STRONG.GPU desc[UR6][R2.64], R5 ;  /* 0x00000005020079a6 */ /* 0x002fe2000c12f306 */
[----:B------:R-:W-:Y:S05]  /*01e0*/  EXIT ;  /* 0x000000000000794d */ /* 0x000fea0003800000 */
.L_x_15:
        /* <DEDUP_REMOVED lines=9> */
.L_x_18:


//--------------------- .text._Z22reduction_kernel_naivePfS_i --------------------------
	.section	.text._Z22reduction_kernel_naivePfS_i,"ax",@progbits
	.align	128
        .global         _Z22reduction_kernel_naivePfS_i
        .type           _Z22reduction_kernel_naivePfS_i,@function
        .size           _Z22reduction_kernel_naivePfS_i,(.L_x_19 - _Z22reduction_kernel_naivePfS_i)
        .other          _Z22reduction_kernel_naivePfS_i,@"STO_CUDA_ENTRY STV_DEFAULT"
_Z22reduction_kernel_naivePfS_i:
.text._Z22reduction_kernel_naivePfS_i:
        /* <DEDUP_REMOVED lines=8> */
[----:B------:R-:W0:Y:S01]  /*0080*/  LDC.64 R2, c[0x0][0x380] ;  /* 0x0000e000ff027b82 */ /* 0x000e220000000a00 */
[----:B------:R-:W1:Y:S01]  /*0090*/  LDCU.64 UR4, c[0x0][0x358] ;  /* 0x00006b00ff0477ac */ /* 0x000e620008000a00 */
[----:B0-----:R-:W-:-:S06]  /*00a0*/  IMAD.WIDE R2, R5, 0x4, R2 ;  /* 0x0000000405027825 */ /* 0x001fcc00078e0202 */
[----:B-1----:R-:W2:Y:S01]  /*00b0*/  LDG.E R3, desc[UR4][R2.64] ;  /* 0x0000000402037981 */ /* 0x002ea2000c1e1900 */
[----:B------:R-:W2:Y:S03]  /*00c0*/  LDC.64 R4, c[0x0][0x388] ;  /* 0x0000e200ff047b82 */ /* 0x000ea60000000a00 */
[----:B--2---:R-:W-:Y:S01]  /*00d0*/  REDG.E.ADD.F32.FTZ.RN.STRONG.GPU desc[UR4][R4.64], R3 ;  /* 0x00000003040079a6 */ /* 0x004fe2000c12f304 */
[----:B------:R-:W-:Y:S05]  /*00e0*/  EXIT ;  /* 0x000000000000794d */ /* 0x000fea0003800000 */
.L_x_16:
        /* <DEDUP_REMOVED lines=9> */
.L_x_19:


//--------------------- .nv.shared._Z31reduction_kernel_tiling_mem_adjPfS_ii --------------------------
	.section	.nv.shared._Z31reduction_kernel_tiling_mem_adjPfS_ii,"aw",@nobits
	.sectionflags	@""
	.align	4
.nv.shared._Z31reduction_kernel_tiling_mem_adjPfS_ii:
	.zero		1028


//--------------------- .nv.shared.reserved.0     --------------------------
	.section	.nv.shared.reserved.0,"aw",@nobits
	.weak		__nv_reservedSMEM_offset_0_alias
	.size		__nv_reservedSMEM_offset_0_alias, 0, 64
	.other		__nv_reservedSMEM_offset_0_alias,@"STO_CUDA_RESERVED_SHARED STV_DEFAULT"
__nv_reservedSMEM_offset_0_alias:
	.zero		0
	.zero		64


//--------------------- .nv.shared._Z23reduction_kernel_tilingPfS_i --------------------------
	.section	.nv.shared._Z23reduction_kernel_tilingPfS_i,"aw",@nobits
	.sectionflags	@""
	.align	4
.nv.shared._Z23reduction_kernel_tilingPfS_i:
	.zero		1028


//--------------------- .nv.constant0._Z31reduction_kernel_tiling_mem_adjPfS_ii --------------------------
	.section	.nv.constant0._Z31reduction_kernel_tiling_mem_adjPfS_ii,"a",@progbits
	.sectionflags	@""
	.align	4
.nv.constant0._Z31reduction_kernel_tiling_mem_adjPfS_ii:
	.zero		920


//--------------------- .nv.constant0._Z23reduction_kernel_tilingPfS_i --------------------------
	.section	.nv.constant0._Z23reduction_kernel_tilingPfS_i,"a",@progbits
	.sectionflags	@""
	.align	4
.nv.constant0._Z23reduction_kernel_tilingPfS_i:
	.zero		916


//--------------------- .nv.constant0._Z22reduction_kernel_naivePfS_i --------------------------
	.section	.nv.constant0._Z22reduction_kernel_naivePfS_i,"a",@progbits
	.sectionflags	@""
	.align	4
.nv.constant0._Z22reduction_kernel_naivePfS_i:
	.zero		916


//--------------------- SYMBOLS --------------------------

	.type		.nv.reservedSmem.offset0,@object
	.size		.nv.reservedSmem.offset0,0x4
	.type		.nv.reservedSmem.cap,@object
	.size		.nv.reservedSmem.cap,0x4
